	.headerflags	@"EF_CUDA_TEXMODE_UNIFIED EF_CUDA_64BIT_ADDRESS EF_CUDA_ACCELERATORS EF_CUDA_SM90 EF_CUDA_VIRTUAL_SM(EF_CUDA_SM90)"
	.elftype	@"ET_EXEC"


//--------------------- .nv.info                  --------------------------
	.section	.nv.info,"",@"SHT_CUDA_INFO"
	.align	4


	//----- nvinfo : EIATTR_REGCOUNT
	.align		4
        /*0000*/ 	.byte	0x04, 0x2f
        /*0002*/ 	.short	(.L_1 - .L_0)
	.align		4
.L_0:
        /*0004*/ 	.word	index@(triton_poi_fused_div_sub_0)
        /*0008*/ 	.word	0x00000020


	//----- nvinfo : EIATTR_MIN_STACK_SIZE
	.align		4
.L_1:
        /*000c*/ 	.byte	0x04, 0x12
        /*000e*/ 	.short	(.L_3 - .L_2)
	.align		4
.L_2:
        /*0010*/ 	.word	index@(triton_poi_fused_div_sub_0)
        /*0014*/ 	.word	0x00000000


	//----- nvinfo : EIATTR_FRAME_SIZE
	.align		4
.L_3:
        /*0018*/ 	.byte	0x04, 0x11
        /*001a*/ 	.short	(.L_5 - .L_4)
	.align		4
.L_4:
        /*001c*/ 	.word	index@(triton_poi_fused_div_sub_0)
        /*0020*/ 	.word	0x00000000


	//----- nvinfo : EIATTR_MIN_STACK_SIZE
	.align		4
.L_5:
        /*0024*/ 	.byte	0x04, 0x12
        /*0026*/ 	.short	(.L_7 - .L_6)
	.align		4
.L_6:
        /*0028*/ 	.word	index@(triton_poi_fused_div_sub_0)
        /*002c*/ 	.word	0x00000000
.L_7:


//--------------------- .nv.info.triton_poi_fused_div_sub_0 --------------------------
	.section	.nv.info.triton_poi_fused_div_sub_0,"",@"SHT_CUDA_INFO"
	.sectionflags	@""
	.align	4


	//----- nvinfo : EIATTR_CUDA_API_VERSION
	.align		4
        /*0000*/ 	.byte	0x04, 0x37
        /*0002*/ 	.short	(.L_9 - .L_8)
.L_8:
        /*0004*/ 	.word	0x0000007c


	//----- nvinfo : EIATTR_KPARAM_INFO
	.align		4
.L_9:
        /*0008*/ 	.byte	0x04, 0x17
        /*000a*/ 	.short	(.L_11 - .L_10)
.L_10:
        /*000c*/ 	.word	0x00000000
        /*0010*/ 	.short	0x0005
        /*0012*/ 	.short	0x0024
        /*0014*/ 	.byte	0x00, 0xf0, 0x11, 0x00


	//----- nvinfo : EIATTR_KPARAM_INFO
	.align		4
.L_11:
        /*0018*/ 	.byte	0x04, 0x17
        /*001a*/ 	.short	(.L_13 - .L_12)
.L_12:
        /*001c*/ 	.word	0x00000000
        /*0020*/ 	.short	0x0004
        /*0022*/ 	.short	0x0020
        /*0024*/ 	.byte	0x00, 0xf0, 0x11, 0x00


	//----- nvinfo : EIATTR_KPARAM_INFO
	.align		4
.L_13:
        /*0028*/ 	.byte	0x04, 0x17
        /*002a*/ 	.short	(.L_15 - .L_14)
.L_14:
        /*002c*/ 	.word	0x00000000
        /*0030*/ 	.short	0x0003
        /*0032*/ 	.short	0x0018
        /*0034*/ 	.byte	0x00, 0xf4, 0x21, 0x00


	//----- nvinfo : EIATTR_KPARAM_INFO
	.align		4
.L_15:
        /*0038*/ 	.byte	0x04, 0x17
        /*003a*/ 	.short	(.L_17 - .L_16)
.L_16:
        /*003c*/ 	.word	0x00000000
        /*0040*/ 	.short	0x0002
        /*0042*/ 	.short	0x0010
        /*0044*/ 	.byte	0x00, 0xf4, 0x21, 0x00


	//----- nvinfo : EIATTR_KPARAM_INFO
	.align		4
.L_17:
        /*0048*/ 	.byte	0x04, 0x17
        /*004a*/ 	.short	(.L_19 - .L_18)
.L_18:
        /*004c*/ 	.word	0x00000000
        /*0050*/ 	.short	0x0001
        /*0052*/ 	.short	0x0008
        /*0054*/ 	.byte	0x00, 0xf4, 0x21, 0x00


	//----- nvinfo : EIATTR_KPARAM_INFO
	.align		4
.L_19:
        /*0058*/ 	.byte	0x04, 0x17
        /*005a*/ 	.short	(.L_21 - .L_20)
.L_20:
        /*005c*/ 	.word	0x00000000
        /*0060*/ 	.short	0x0000
        /*0062*/ 	.short	0x0000
        /*0064*/ 	.byte	0x00, 0xf4, 0x21, 0x00


	//----- nvinfo : EIATTR_SPARSE_MMA_MASK
	.align		4
.L_21:
        /*0068*/ 	.byte	0x03, 0x50
        /*006a*/ 	.short	0x0000


	//----- nvinfo : EIATTR_MAXREG_COUNT
	.align		4
        /*006c*/ 	.byte	0x03, 0x1b
        /*006e*/ 	.short	0x00ff


	//----- nvinfo : EIATTR_EXIT_INSTR_OFFSETS
	.align		4
        /*0070*/ 	.byte	0x04, 0x1c
        /*0072*/ 	.short	(.L_23 - .L_22)


	//   ....[0]....
.L_22:
        /*0074*/ 	.word	0x00000ce0


	//   ....[1]....
        /*0078*/ 	.word	0x00000d80


	//----- nvinfo : EIATTR_REQNTID
	.align		4
.L_23:
        /*007c*/ 	.byte	0x04, 0x10
        /*007e*/ 	.short	(.L_25 - .L_24)
.L_24:
        /*0080*/ 	.word	0x00000080
        /*0084*/ 	.word	0x00000001
        /*0088*/ 	.word	0x00000001


	//----- nvinfo : EIATTR_CBANK_PARAM_SIZE
	.align		4
.L_25:
        /*008c*/ 	.byte	0x03, 0x19
        /*008e*/ 	.short	0x0028


	//----- nvinfo : EIATTR_PARAM_CBANK
	.align		4
        /*0090*/ 	.byte	0x04, 0x0a
        /*0092*/ 	.short	(.L_27 - .L_26)
	.align		4
.L_26:
        /*0094*/ 	.word	index@(.nv.constant0.triton_poi_fused_div_sub_0)
        /*0098*/ 	.short	0x0210
        /*009a*/ 	.short	0x0028


	//----- nvinfo : EIATTR_SW_WAR
	.align		4
.L_27:
        /*009c*/ 	.byte	0x04, 0x36
        /*009e*/ 	.short	(.L_29 - .L_28)
.L_28:
        /*00a0*/ 	.word	0x00000008
.L_29:


//--------------------- .nv.callgraph             --------------------------
	.section	.nv.callgraph,"",@"SHT_CUDA_CALLGRAPH"
	.align	4
	.sectionentsize	8
	.align		4
        /*0000*/ 	.word	0x00000000
	.align		4
        /*0004*/ 	.word	0xffffffff
	.align		4
        /*0008*/ 	.word	0x00000000
	.align		4
        /*000c*/ 	.word	0xfffffffe
	.align		4
        /*0010*/ 	.word	0x00000000
	.align		4
        /*0014*/ 	.word	0xfffffffd
	.align		4
        /*0018*/ 	.word	0x00000000
	.align		4
        /*001c*/ 	.word	0xfffffffc


//--------------------- .text.triton_poi_fused_div_sub_0 --------------------------
	.section	.text.triton_poi_fused_div_sub_0,"ax",@progbits
	.sectionflags	@"SHF_BARRIERS=1"
	.align	128
        .global         triton_poi_fused_div_sub_0
        .type           triton_poi_fused_div_sub_0,@function
        .size           triton_poi_fused_div_sub_0,(.L_x_1 - triton_poi_fused_div_sub_0)
        .other          triton_poi_fused_div_sub_0,@"STO_CUDA_ENTRY STV_DEFAULT"
triton_poi_fused_div_sub_0:
.text.triton_poi_fused_div_sub_0:
[----:B------:R-:W0:Y:S01]  /*0000*/  LDC R1, c[0x0][0x28] ;  /* 0x00000a00ff017b82 */ /* 0x000e220000000800 */
[----:B------:R-:W1:Y:S07]  /*0010*/  S2R R12, SR_TID.X ;  /* 0x00000000000c7919 */ /* 0x000e6e0000002100 */
[----:B------:R-:W2:Y:S01]  /*0020*/  S2UR UR4, SR_CTAID.Y ;  /* 0x00000000000479c3 */ /* 0x000ea20000002600 */
[----:B------:R-:W-:Y:S01]  /*0030*/  ULDC.64 UR8, c[0x0][0x208] ;  /* 0x0000820000087ab9 */ /* 0x000fe20000000a00 */
[----:B------:R-:W3:Y:S06]  /*0040*/  S2R R13, SR_CTAID.X ;  /* 0x00000000000d7919 */ /* 0x000eec0000002500 */
[----:B------:R-:W4:Y:S08]  /*0050*/  LDC.64 R14, c[0x0][0x220] ;  /* 0x00008800ff0e7b82 */ /* 0x000f300000000a00 */
[----:B------:R-:W5:Y:S01]  /*0060*/  LDC.64 R6, c[0x0][0x218] ;  /* 0x00008600ff067b82 */ /* 0x000f620000000a00 */
[----:B--2---:R-:W-:-:S07]  /*0070*/  USHF.L.U32 UR4, UR4, 0x4, URZ ;  /* 0x0000000404047899 */ /* 0x004fce000800063f */
[----:B------:R-:W2:Y:S01]  /*0080*/  LDC.64 R4, c[0x0][0x210] ;  /* 0x00008400ff047b82 */ /* 0x000ea20000000a00 */
[----:B-1----:R-:W-:-:S04]  /*0090*/  SHF.R.U32.HI R0, RZ, 0x4, R12 ;  /* 0x00000004ff007819 */ /* 0x002fc8000001160c */
[----:B------:R-:W-:-:S04]  /*00a0*/  SGXT.U32 R0, R0, 0x3 ;  /* 0x000000030000781a */ /* 0x000fc80000000000 */
[----:B------:R-:W-:-:S04]  /*00b0*/  LOP3.LUT R2, R0, UR4, RZ, 0xfc, !PT ;  /* 0x0000000400027c12 */ /* 0x000fc8000f8efcff */
[C---:B------:R-:W-:Y:S01]  /*00c0*/  ISETP.GE.AND P0, PT, R2.reuse, 0xc, PT ;  /* 0x0000000c0200780c */ /* 0x040fe20003f06270 */
[----:B------:R-:W-:-:S05]  /*00d0*/  IMAD.HI R0, R2, 0x55555556, RZ ;  /* 0x5555555602007827 */ /* 0x000fca00078e02ff */
[----:B------:R-:W-:Y:S02]  /*00e0*/  LEA.HI R3, R0, R0, RZ, 0x1 ;  /* 0x0000000000037211 */ /* 0x000fe400078f08ff */
[----:B---3--:R-:W-:Y:S02]  /*00f0*/  SHF.L.U32 R13, R13, 0x6, RZ ;  /* 0x000000060d0d7819 */ /* 0x008fe400000006ff */
[----:B------:R-:W-:Y:S01]  /*0100*/  SHF.L.U32 R18, R12, 0x2, RZ ;  /* 0x000000020c127819 */ /* 0x000fe200000006ff */
[----:B------:R-:W-:Y:S01]  /*0110*/  IMAD R19, R3, -0x3, R2 ;  /* 0xfffffffd03137824 */ /* 0x000fe200078e0202 */
[----:B------:R-:W-:Y:S01]  /*0120*/  HFMA2.MMA R3, -RZ, RZ, 0, 0 ;  /* 0x00000000ff037435 */ /* 0x000fe200000001ff */
[----:B------:R-:W-:Y:S02]  /*0130*/  MOV R16, RZ ;  /* 0x000000ff00107202 */ /* 0x000fe40000000f00 */
[----:B----4-:R-:W-:Y:S01]  /*0140*/  IMAD.WIDE R10, R19, 0x4, R14 ;  /* 0x00000004130a7825 */ /* 0x010fe200078e020e */
[----:B------:R-:W-:-:S02]  /*0150*/  CS2R R8, SRZ ;  /* 0x0000000000087805 */ /* 0x000fc4000001ff00 */
[----:B------:R-:W-:-:S04]  /*0160*/  LOP3.LUT R0, R2, 0x8, RZ, 0xfc, !PT ;  /* 0x0000000802007812 */ /* 0x000fc800078efcff */
[----:B------:R1:W3:Y:S01]  /*0170*/  @!P0 LDG.E.EL R3, desc[UR8][R10.64] ;  /* 0x000000080a038981 */ /* 0x0002e2000c2e1900 */
[----:B------:R-:W-:Y:S01]  /*0180*/  LOP3.LUT R17, R13, 0x3c, R18, 0xf8, !PT ;  /* 0x0000003c0d117812 */ /* 0x000fe200078ef812 */
[----:B-----5:R-:W-:Y:S01]  /*0190*/  IMAD.WIDE R18, R19, 0x4, R6 ;  /* 0x0000000413127825 */ /* 0x020fe200078e0206 */
[----:B------:R-:W-:Y:S02]  /*01a0*/  ISETP.GE.AND P1, PT, R0, 0xc, PT ;  /* 0x0000000c0000780c */ /* 0x000fe40003f26270 */
[----:B------:R-:W-:Y:S01]  /*01b0*/  LEA R23, R2, R17, 0xc ;  /* 0x0000001102177211 */ /* 0x000fe200078e60ff */
[----:B------:R-:W-:Y:S01]  /*01c0*/  IMAD.HI R20, R0, 0x55555556, RZ ;  /* 0x5555555600147827 */ /* 0x000fe200078e02ff */
[----:B------:R-:W4:Y:S01]  /*01d0*/  @!P0 LDG.E.EL R16, desc[UR8][R18.64] ;  /* 0x0000000812108981 */ /* 0x000f22000c2e1900 */
[----:B------:R-:W-:Y:S01]  /*01e0*/  HFMA2.MMA R2, -RZ, RZ, 0, 0 ;  /* 0x00000000ff027435 */ /* 0x000fe200000001ff */
[----:B-1----:R-:W-:Y:S01]  /*01f0*/  CS2R R10, SRZ ;  /* 0x00000000000a7805 */ /* 0x002fe2000001ff00 */
[----:B--2---:R-:W-:Y:S01]  /*0200*/  IMAD.WIDE R22, R23, 0x4, R4 ;  /* 0x0000000417167825 */ /* 0x004fe200078e0204 */
[----:B------:R-:W-:-:S04]  /*0210*/  LEA.HI R21, R20, R20, RZ, 0x1 ;  /* 0x0000001414157211 */ /* 0x000fc800078f08ff */
[----:B------:R-:W4:Y:S01]  /*0220*/  @!P0 LDG.E.EL.128 R8, desc[UR8][R22.64] ;  /* 0x0000000816088981 */ /* 0x000f22000c2e1d00 */
[----:B------:R-:W-:-:S04]  /*0230*/  IMAD R21, R21, -0x3, R0 ;  /* 0xfffffffd15157824 */ /* 0x000fc800078e0200 */
[----:B------:R-:W-:-:S05]  /*0240*/  IMAD.WIDE R14, R21, 0x4, R14 ;  /* 0x00000004150e7825 */ /* 0x000fca00078e020e */
[----:B------:R1:W2:Y:S01]  /*0250*/  @!P1 LDG.E.EL R2, desc[UR8][R14.64] ;  /* 0x000000080e029981 */ /* 0x0002a2000c2e1900 */
[----:B------:R-:W-:Y:S01]  /*0260*/  LEA R25, R0, R17, 0xc ;  /* 0x0000001100197211 */ /* 0x000fe200078e60ff */
[----:B------:R-:W-:Y:S01]  /*0270*/  IMAD.WIDE R26, R21, 0x4, R6 ;  /* 0x00000004151a7825 */ /* 0x000fe200078e0206 */
[----:B------:R-:W-:Y:S02]  /*0280*/  MOV R21, RZ ;  /* 0x000000ff00157202 */ /* 0x000fe40000000f00 */
[----:B------:R-:W-:Y:S01]  /*0290*/  CS2R R6, SRZ ;  /* 0x0000000000067805 */ /* 0x000fe2000001ff00 */
[----:B------:R-:W-:Y:S01]  /*02a0*/  IMAD.WIDE R24, R25, 0x4, R4 ;  /* 0x0000000419187825 */ /* 0x000fe200078e0204 */
[----:B------:R-:W-:Y:S02]  /*02b0*/  CS2R R4, SRZ ;  /* 0x0000000000047805 */ /* 0x000fe4000001ff00 */
[----:B------:R-:W5:Y:S04]  /*02c0*/  @!P1 LDG.E.EL R21, desc[UR8][R26.64] ;  /* 0x000000081a159981 */ /* 0x000f68000c2e1900 */
[----:B------:R1:W5:Y:S02]  /*02d0*/  @!P1 LDG.E.EL.128 R4, desc[UR8][R24.64] ;  /* 0x0000000818049981 */ /* 0x000364000c2e1d00 */
[----:B-1----:R-:W1:Y:S01]  /*02e0*/  S2R R14, SR_TID.X ;  /* 0x00000000000e7919 */ /* 0x002e620000002100 */
[----:B------:R-:W1:Y:S01]  /*02f0*/  S2UR UR6, SR_CgaCtaId ;  /* 0x00000000000679c3 */ /* 0x000e620000008800 */
[----:B------:R-:W-:-:S02]  /*0300*/  UMOV UR5, 0x400 ;  /* 0x0000040000057882 */ /* 0x000fc40000000000 */
[----:B01----:R-:W-:Y:S01]  /*0310*/  UPRMT UR5, UR6, 0x654, UR5 ;  /* 0x0000065406057896 */ /* 0x003fe20008000005 */
[C---:B------:R-:W-:Y:S02]  /*0320*/  SHF.L.U32 R17, R14.reuse, 0x2, RZ ;  /* 0x000000020e117819 */ /* 0x040fe400000006ff */
[----:B------:R-:W-:Y:S02]  /*0330*/  LOP3.LUT R15, R14, 0x40, RZ, 0xc0, !PT ;  /* 0x000000400e0f7812 */ /* 0x000fe400078ec0ff */
[----:B------:R-:W-:-:S04]  /*0340*/  LOP3.LUT R0, R17, 0xc0, RZ, 0xc0, !PT ;  /* 0x000000c011007812 */ /* 0x000fc800078ec0ff */
[----:B------:R-:W-:Y:S02]  /*0350*/  LEA R0, R15, R0, 0x2 ;  /* 0x000000000f007211 */ /* 0x000fe400078e10ff */
[----:B------:R-:W-:Y:S02]  /*0360*/  SHF.R.U32.HI R18, RZ, 0x4, R14 ;  /* 0x00000004ff127819 */ /* 0x000fe4000001160e */
[----:B------:R-:W-:Y:S02]  /*0370*/  LOP3.LUT R22, R0, 0x3c, R17, 0xf8, !PT ;  /* 0x0000003c00167812 */ /* 0x000fe400078ef811 */
[----:B------:R-:W-:Y:S02]  /*0380*/  LEA.HI R15, R0, UR5, RZ, 0x1c ;  /* 0x00000005000f7c11 */ /* 0x000fe4000f8fe0ff */
[----:B------:R-:W-:Y:S02]  /*0390*/  LOP3.LUT R0, R13, 0x3f, R12, 0xf8, !PT ;  /* 0x0000003f0d007812 */ /* 0x000fe400078ef80c */
[----:B------:R-:W-:-:S02]  /*03a0*/  SHF.R.U32.HI R12, RZ, 0x6, R12 ;  /* 0x00000006ff0c7819 */ /* 0x000fc4000001160c */
[----:B------:R-:W-:Y:S02]  /*03b0*/  LOP3.LUT R13, R14, 0x7f, RZ, 0xc0, !PT ;  /* 0x0000007f0e0d7812 */ /* 0x000fe400078ec0ff */
[----:B------:R-:W-:Y:S02]  /*03c0*/  LOP3.LUT R14, R18, 0x4, RZ, 0xc0, !PT ;  /* 0x00000004120e7812 */ /* 0x000fe400078ec0ff */
[----:B------:R-:W-:Y:S02]  /*03d0*/  SGXT.U32 R12, R12, 0x1 ;  /* 0x000000010c0c781a */ /* 0x000fe40000000000 */
[----:B------:R-:W-:Y:S02]  /*03e0*/  LOP3.LUT R17, R13, 0x100, RZ, 0xfc, !PT ;  /* 0x000001000d117812 */ /* 0x000fe400078efcff */
[----:B------:R-:W-:Y:S02]  /*03f0*/  IADD3 R14, R14, UR5, RZ ;  /* 0x000000050e0e7c10 */ /* 0x000fe4000fffe0ff */
[----:B------:R-:W-:-:S02]  /*0400*/  SHF.R.U32.HI R17, RZ, 0x4, R17 ;  /* 0x00000004ff117819 */ /* 0x000fc40000011611 */
[----:B------:R-:W-:Y:S02]  /*0410*/  LOP3.LUT R12, R12, UR4, RZ, 0xfc, !PT ;  /* 0x000000040c0c7c12 */ /* 0x000fe4000f8efcff */
[----:B------:R-:W-:Y:S02]  /*0420*/  LEA R22, R22, R15, 0x2 ;  /* 0x0000000f16167211 */ /* 0x000fe400078e10ff */
[C---:B------:R-:W-:Y:S02]  /*0430*/  LOP3.LUT R15, R13.reuse, 0x80, RZ, 0xfc, !PT ;  /* 0x000000800d0f7812 */ /* 0x040fe400078efcff */
[C---:B------:R-:W-:Y:S02]  /*0440*/  LOP3.LUT R18, R13.reuse, 0x180, RZ, 0xfc, !PT ;  /* 0x000001800d127812 */ /* 0x040fe400078efcff */
[----:B------:R-:W-:Y:S02]  /*0450*/  LEA R20, R13, R14, 0x2 ;  /* 0x0000000e0d147211 */ /* 0x000fe400078e10ff */
[----:B------:R-:W-:Y:S01]  /*0460*/  LOP3.LUT R14, R17, 0x14, RZ, 0xc0, !PT ;  /* 0x00000014110e7812 */ /* 0x000fe200078ec0ff */
[----:B------:R-:W-:Y:S01]  /*0470*/  IMAD.HI R17, R12, 0x55555556, RZ ;  /* 0x555555560c117827 */ /* 0x000fe200078e02ff */
[----:B------:R-:W-:-:S02]  /*0480*/  SHF.R.U32.HI R15, RZ, 0x4, R15 ;  /* 0x00000004ff0f7819 */ /* 0x000fc4000001160f */
[----:B------:R-:W-:Y:S02]  /*0490*/  SHF.R.U32.HI R18, RZ, 0x4, R18 ;  /* 0x00000004ff127819 */ /* 0x000fe40000011612 */
[----:B------:R-:W-:Y:S02]  /*04a0*/  LOP3.LUT R15, R15, 0xc, RZ, 0xc0, !PT ;  /* 0x0000000c0f0f7812 */ /* 0x000fe400078ec0ff */
[----:B------:R-:W-:Y:S02]  /*04b0*/  LOP3.LUT R23, R18, 0x1c, RZ, 0xc0, !PT ;  /* 0x0000001c12177812 */ /* 0x000fe400078ec0ff */
[----:B------:R-:W-:Y:S02]  /*04c0*/  LEA.HI R17, R17, R17, RZ, 0x1 ;  /* 0x0000001111117211 */ /* 0x000fe400078f08ff */
[----:B------:R-:W-:Y:S02]  /*04d0*/  IADD3 R18, R15, UR5, RZ ;  /* 0x000000050f127c10 */ /* 0x000fe4000fffe0ff */
[----:B------:R-:W-:Y:S01]  /*04e0*/  IADD3 R24, R23, UR5, RZ ;  /* 0x0000000517187c10 */ /* 0x000fe2000fffe0ff */
[----:B------:R-:W-:Y:S01]  /*04f0*/  IMAD R23, R17, -0x3, R12 ;  /* 0xfffffffd11177824 */ /* 0x000fe200078e020c */
[----:B------:R-:W-:-:S03]  /*0500*/  LOP3.LUT R15, R12, 0x4, RZ, 0xfc, !PT ;  /* 0x000000040c0f7812 */ /* 0x000fc600078efcff */
[----:B------:R-:W-:Y:S02]  /*0510*/  IMAD R26, R0, 0x3, R23 ;  /* 0x00000003001a7824 */ /* 0x000fe400078e0217 */
[----:B------:R-:W-:-:S04]  /*0520*/  IMAD.HI R23, R15, 0x55555556, RZ ;  /* 0x555555560f177827 */ /* 0x000fc800078e02ff */
[----:B------:R-:W-:Y:S01]  /*0530*/  IMAD R17, R17, 0x3000, R26 ;  /* 0x0000300011117824 */ /* 0x000fe200078e021a */
[----:B------:R-:W-:Y:S02]  /*0540*/  LEA.HI R26, R23, R23, RZ, 0x1 ;  /* 0x00000017171a7211 */ /* 0x000fe400078f08ff */
[----:B------:R-:W-:Y:S02]  /*0550*/  IADD3 R14, R14, UR5, RZ ;  /* 0x000000050e0e7c10 */ /* 0x000fe4000fffe0ff */
[C---:B------:R-:W-:Y:S02]  /*0560*/  LEA R18, R13.reuse, R18, 0x2 ;  /* 0x000000120d127211 */ /* 0x040fe400078e10ff */
[C---:B------:R-:W-:Y:S02]  /*0570*/  LEA R14, R13.reuse, R14, 0x2 ;  /* 0x0000000e0d0e7211 */ /* 0x040fe400078e10ff */
[----:B------:R-:W-:Y:S02]  /*0580*/  LEA R13, R13, R24, 0x2 ;  /* 0x000000180d0d7211 */ /* 0x000fe400078e10ff */
[----:B------:R-:W-:-:S05]  /*0590*/  LOP3.LUT R19, R12, 0x2, RZ, 0xfc, !PT ;  /* 0x000000020c137812 */ /* 0x000fca00078efcff */
[C---:B------:R-:W-:Y:S01]  /*05a0*/  IMAD.HI R24, R19.reuse, 0x55555556, RZ ;  /* 0x5555555613187827 */ /* 0x040fe200078e02ff */
[----:B------:R-:W-:-:S04]  /*05b0*/  ISETP.GE.AND P1, PT, R19, 0xc, PT ;  /* 0x0000000c1300780c */ /* 0x000fc80003f26270 */
[----:B------:R-:W-:-:S05]  /*05c0*/  LEA.HI R24, R24, R24, RZ, 0x1 ;  /* 0x0000001818187211 */ /* 0x000fca00078f08ff */
[----:B------:R-:W-:Y:S01]  /*05d0*/  IMAD R19, R24, -0x3, R19 ;  /* 0xfffffffd18137824 */ /* 0x000fe200078e0213 */
[C---:B---3--:R-:W-:Y:S02]  /*05e0*/  FSETP.GT.AND P2, PT, |R3|.reuse, 8.50705917302346158658e+37, PT ;  /* 0x7e8000000300780b */ /* 0x048fe40003f44200 */
[----:B------:R-:W-:-:S11]  /*05f0*/  FSETP.GEU.AND P4, PT, |R3|, 1.175494350822287508e-38, PT ;  /* 0x008000000300780b */ /* 0x000fd60003f8e200 */
[----:B------:R-:W-:-:S04]  /*0600*/  @P2 FMUL R3, R3, 0.25 ;  /* 0x3e80000003032820 */ /* 0x000fc80000400000 */
[----:B------:R-:W-:Y:S01]  /*0610*/  @!P4 FMUL R3, R3, 16777216 ;  /* 0x4b8000000303c820 */ /* 0x000fe20000400000 */
[C---:B----4-:R-:W-:Y:S01]  /*0620*/  FADD R8, -R16.reuse, R8 ;  /* 0x0000000810087221 */ /* 0x050fe20000000100 */
[C---:B------:R-:W-:Y:S01]  /*0630*/  FADD R9, -R16.reuse, R9 ;  /* 0x0000000910097221 */ /* 0x040fe20000000100 */
[----:B------:R-:W-:-:S03]  /*0640*/  FADD R10, -R16, R10 ;  /* 0x0000000a100a7221 */ /* 0x000fc60000000100 */
[----:B------:R-:W0:Y:S01]  /*0650*/  MUFU.RCP R3, R3 ;  /* 0x0000000300037308 */ /* 0x000e220000001000 */
[----:B------:R-:W-:Y:S01]  /*0660*/  FADD R11, -R16, R11 ;  /* 0x0000000b100b7221 */ /* 0x000fe20000000100 */
[----:B------:R-:W-:Y:S01]  /*0670*/  @P2 FMUL R8, R8, 0.25 ;  /* 0x3e80000008082820 */ /* 0x000fe20000400000 */
[----:B------:R-:W-:Y:S01]  /*0680*/  @P2 FMUL R9, R9, 0.25 ;  /* 0x3e80000009092820 */ /* 0x000fe20000400000 */
[----:B------:R-:W-:Y:S01]  /*0690*/  @P2 FMUL R10, R10, 0.25 ;  /* 0x3e8000000a0a2820 */ /* 0x000fe20000400000 */
[----:B------:R-:W-:Y:S01]  /*06a0*/  @P2 FMUL R11, R11, 0.25 ;  /* 0x3e8000000b0b2820 */ /* 0x000fe20000400000 */
[----:B------:R-:W-:Y:S01]  /*06b0*/  @!P4 FMUL R8, R8, 16777216 ;  /* 0x4b8000000808c820 */ /* 0x000fe20000400000 */
[----:B------:R-:W-:Y:S01]  /*06c0*/  @!P4 FMUL R9, R9, 16777216 ;  /* 0x4b8000000909c820 */ /* 0x000fe20000400000 */
[----:B------:R-:W-:Y:S01]  /*06d0*/  @!P4 FMUL R10, R10, 16777216 ;  /* 0x4b8000000a0ac820 */ /* 0x000fe20000400000 */
[----:B------:R-:W-:Y:S01]  /*06e0*/  @!P4 FMUL R11, R11, 16777216 ;  /* 0x4b8000000b0bc820 */ /* 0x000fe20000400000 */
[C---:B0-----:R-:W-:Y:S01]  /*06f0*/  FMUL R23, R3.reuse, R8 ;  /* 0x0000000803177220 */ /* 0x041fe20000400000 */
[C---:B------:R-:W-:Y:S01]  /*0700*/  FMUL R9, R3.reuse, R9 ;  /* 0x0000000903097220 */ /* 0x040fe20000400000 */
[C---:B------:R-:W-:Y:S01]  /*0710*/  FMUL R25, R3.reuse, R10 ;  /* 0x0000000a03197220 */ /* 0x040fe20000400000 */
[----:B------:R-:W-:-:S02]  /*0720*/  FMUL R11, R3, R11 ;  /* 0x0000000b030b7220 */ /* 0x000fc40000400000 */
[----:B------:R-:W-:Y:S04]  /*0730*/  STS [R22], R23 ;  /* 0x0000001716007388 */ /* 0x000fe80000000800 */
[----:B------:R-:W-:Y:S04]  /*0740*/  STS [R22+0x4], R9 ;  /* 0x0000040916007388 */ /* 0x000fe80000000800 */
[----:B------:R0:W-:Y:S04]  /*0750*/  STS [R22+0x8], R25 ;  /* 0x0000081916007388 */ /* 0x0001e80000000800 */
[----:B------:R-:W-:Y:S01]  /*0760*/  STS [R22+0xc], R11 ;  /* 0x00000c0b16007388 */ /* 0x000fe20000000800 */
[----:B------:R-:W-:Y:S01]  /*0770*/  BAR.SYNC.DEFER_BLOCKING 0x0 ;  /* 0x0000000000007b1d */ /* 0x000fe20000010000 */
[----:B--2---:R-:W-:-:S02]  /*0780*/  FSETP.GT.AND P3, PT, |R2|, 8.50705917302346158658e+37, PT ;  /* 0x7e8000000200780b */ /* 0x004fc40003f64200 */
[----:B------:R-:W-:Y:S01]  /*0790*/  FSETP.GEU.AND P5, PT, |R2|, 1.175494350822287508e-38, PT ;  /* 0x008000000200780b */ /* 0x000fe20003fae200 */
[C---:B-----5:R-:W-:Y:S01]  /*07a0*/  FADD R4, -R21.reuse, R4 ;  /* 0x0000000415047221 */ /* 0x060fe20000000100 */
[C---:B------:R-:W-:Y:S01]  /*07b0*/  FADD R5, -R21.reuse, R5 ;  /* 0x0000000515057221 */ /* 0x040fe20000000100 */
[C---:B------:R-:W-:Y:S01]  /*07c0*/  FADD R3, -R21.reuse, R6 ;  /* 0x0000000615037221 */ /* 0x040fe20000000100 */
[----:B------:R-:W-:-:S07]  /*07d0*/  FADD R7, -R21, R7 ;  /* 0x0000000715077221 */ /* 0x000fce0000000100 */
[----:B------:R-:W-:-:S04]  /*07e0*/  @P3 FMUL R2, R2, 0.25 ;  /* 0x3e80000002023820 */ /* 0x000fc80000400000 */
[----:B------:R-:W-:Y:S01]  /*07f0*/  @!P5 FMUL R2, R2, 16777216 ;  /* 0x4b8000000202d820 */ /* 0x000fe20000400000 */
[----:B------:R-:W1:Y:S04]  /*0800*/  LDS R21, [R20] ;  /* 0x0000000014157984 */ /* 0x000e680000000800 */
[----:B------:R-:W2:Y:S04]  /*0810*/  LDS R11, [R18+0x200] ;  /* 0x00020000120b7984 */ /* 0x000ea80000000800 */
[----:B------:R-:W3:Y:S04]  /*0820*/  LDS R9, [R14+0x400] ;  /* 0x000400000e097984 */ /* 0x000ee80000000800 */
[----:B------:R-:W4:Y:S01]  /*0830*/  LDS R8, [R13+0x600] ;  /* 0x000600000d087984 */ /* 0x000f220000000800 */
[----:B------:R-:W0:Y:S01]  /*0840*/  MUFU.RCP R2, R2 ;  /* 0x0000000200027308 */ /* 0x000e220000001000 */
        /* <DEDUP_REMOVED lines=9> */
[----:B------:R-:W-:Y:S01]  /*08e0*/  BAR.SYNC.DEFER_BLOCKING 0x0 ;  /* 0x0000000000007b1d */ /* 0x000fe20000010000 */
[C---:B------:R-:W-:Y:S01]  /*08f0*/  FMUL R27, R2.reuse, R5 ;  /* 0x00000005021b7220 */ /* 0x040fe20000400000 */
[C---:B------:R-:W-:Y:S01]  /*0900*/  FMUL R29, R2.reuse, R3 ;  /* 0x00000003021d7220 */ /* 0x040fe20000400000 */
[----:B------:R-:W-:Y:S01]  /*0910*/  FMUL R7, R2, R7 ;  /* 0x0000000702077220 */ /* 0x000fe20000400000 */
[----:B------:R-:W-:-:S02]  /*0920*/  LOP3.LUT R6, R12, 0x6, RZ, 0xfc, !PT ;  /* 0x000000060c067812 */ /* 0x000fc400078efcff */
[----:B------:R0:W-:Y:S04]  /*0930*/  STS [R22], R25 ;  /* 0x0000001916007388 */ /* 0x0001e80000000800 */
[----:B------:R5:W-:Y:S04]  /*0940*/  STS [R22+0x4], R27 ;  /* 0x0000041b16007388 */ /* 0x000be80000000800 */
[----:B------:R0:W-:Y:S04]  /*0950*/  STS [R22+0x8], R29 ;  /* 0x0000081d16007388 */ /* 0x0001e80000000800 */
[----:B------:R0:W-:Y:S01]  /*0960*/  STS [R22+0xc], R7 ;  /* 0x00000c0716007388 */ /* 0x0001e20000000800 */
[----:B------:R-:W-:Y:S01]  /*0970*/  BAR.SYNC.DEFER_BLOCKING 0x0 ;  /* 0x0000000000007b1d */ /* 0x000fe20000010000 */
[----:B------:R-:W-:-:S05]  /*0980*/  IMAD.HI R2, R6, 0x55555556, RZ ;  /* 0x5555555606027827 */ /* 0x000fca00078e02ff */
[----:B------:R-:W-:Y:S02]  /*0990*/  LEA.HI R23, R2, R2, RZ, 0x1 ;  /* 0x0000000202177211 */ /* 0x000fe400078f08ff */
[----:B------:R-:W1:Y:S01]  /*09a0*/  LDC.64 R2, c[0x0][0x228] ;  /* 0x00008a00ff027b82 */ /* 0x000e620000000a00 */
[C---:B------:R-:W-:Y:S02]  /*09b0*/  LOP3.LUT R5, R12.reuse, 0x8, RZ, 0xfc, !PT ;  /* 0x000000080c057812 */ /* 0x040fe400078efcff */
[----:B------:R-:W-:Y:S01]  /*09c0*/  LOP3.LUT R4, R12, 0xa, RZ, 0xfc, !PT ;  /* 0x0000000a0c047812 */ /* 0x000fe200078efcff */
[C---:B------:R-:W-:Y:S01]  /*09d0*/  IMAD R10, R23.reuse, -0x3, R6 ;  /* 0xfffffffd170a7824 */ /* 0x040fe200078e0206 */
[----:B------:R-:W-:Y:S02]  /*09e0*/  ISETP.GE.AND P4, PT, R6, 0xc, PT ;  /* 0x0000000c0600780c */ /* 0x000fe40003f86270 */
[----:B------:R-:W-:Y:S01]  /*09f0*/  LOP3.LUT R6, R12, 0xc, RZ, 0xfc, !PT ;  /* 0x0000000c0c067812 */ /* 0x000fe200078efcff */
[----:B------:R-:W1:Y:S04]  /*0a00*/  LDS R20, [R20] ;  /* 0x0000000014147984 */ /* 0x000e680000000800 */
[----:B------:R-:W3:Y:S04]  /*0a10*/  LDS R18, [R18+0x200] ;  /* 0x0002000012127984 */ /* 0x000ee80000000800 */
[----:B------:R-:W3:Y:S01]  /*0a20*/  LDS R14, [R14+0x400] ;  /* 0x000400000e0e7984 */ /* 0x000ee20000000800 */
[----:B------:R-:W-:-:S02]  /*0a30*/  IMAD R23, R23, 0x3000, R10 ;  /* 0x0000300017177824 */ /* 0x000fc400078e020a */
[----:B------:R-:W-:Y:S01]  /*0a40*/  IMAD.HI R10, R5, 0x55555556, RZ ;  /* 0x55555556050a7827 */ /* 0x000fe200078e02ff */
[----:B------:R-:W-:-:S03]  /*0a50*/  ISETP.GE.AND P5, PT, R12, 0xc, PT ;  /* 0x0000000c0c00780c */ /* 0x000fc60003fa6270 */
[----:B0-----:R-:W-:-:S04]  /*0a60*/  IMAD.HI R25, R4, 0x55555556, RZ ;  /* 0x5555555604197827 */ /* 0x001fc800078e02ff */
[----:B-----5:R-:W-:Y:S01]  /*0a70*/  IMAD.HI R27, R6, 0x55555556, RZ ;  /* 0x55555556061b7827 */ /* 0x020fe200078e02ff */
[----:B------:R-:W-:Y:S02]  /*0a80*/  LEA.HI R10, R10, R10, RZ, 0x1 ;  /* 0x0000000a0a0a7211 */ /* 0x000fe400078f08ff */
[----:B------:R-:W-:Y:S01]  /*0a90*/  LEA.HI R25, R25, R25, RZ, 0x1 ;  /* 0x0000001919197211 */ /* 0x000fe200078f08ff */
[----:B------:R-:W-:Y:S01]  /*0aa0*/  IMAD R19, R24, 0x3000, R19 ;  /* 0x0000300018137824 */ /* 0x000fe200078e0213 */
[----:B------:R-:W-:Y:S01]  /*0ab0*/  LEA.HI R27, R27, R27, RZ, 0x1 ;  /* 0x0000001b1b1b7211 */ /* 0x000fe200078f08ff */
[----:B------:R-:W-:Y:S01]  /*0ac0*/  IMAD R29, R10, -0x3, R5 ;  /* 0xfffffffd0a1d7824 */ /* 0x000fe200078e0205 */
[----:B------:R-:W-:Y:S01]  /*0ad0*/  ISETP.GE.AND P0, PT, R15, 0xc, PT ;  /* 0x0000000c0f00780c */ /* 0x000fe20003f06270 */
[----:B------:R-:W-:Y:S01]  /*0ae0*/  IMAD R7, R0, 0x3, R19 ;  /* 0x0000000300077824 */ /* 0x000fe200078e0213 */
[----:B------:R-:W-:Y:S01]  /*0af0*/  ISETP.GE.AND P3, PT, R5, 0xc, PT ;  /* 0x0000000c0500780c */ /* 0x000fe20003f66270 */
[----:B------:R-:W-:Y:S01]  /*0b00*/  IMAD R15, R26, -0x3, R15 ;  /* 0xfffffffd1a0f7824 */ /* 0x000fe200078e020f */
[----:B------:R-:W-:Y:S01]  /*0b10*/  ISETP.GE.AND P2, PT, R4, 0xc, PT ;  /* 0x0000000c0400780c */ /* 0x000fe20003f46270 */
[----:B------:R-:W-:Y:S01]  /*0b20*/  IMAD R16, R25, -0x3, R4 ;  /* 0xfffffffd19107824 */ /* 0x000fe200078e0204 */
[----:B------:R-:W-:Y:S01]  /*0b30*/  UISETP.GE.AND UP0, UPT, UR4, URZ, UPT ;  /* 0x0000003f0400728c */ /* 0x000fe2000bf06270 */
[----:B------:R-:W-:-:S02]  /*0b40*/  IMAD R22, R27, -0x3, R6 ;  /* 0xfffffffd1b167824 */ /* 0x000fc400078e0206 */
[----:B-1----:R-:W-:-:S04]  /*0b50*/  IMAD.WIDE R4, R17, 0x4, R2 ;  /* 0x0000000411047825 */ /* 0x002fc800078e0202 */
[----:B------:R-:W-:Y:S01]  /*0b60*/  IMAD.WIDE R6, R7, 0x4, R2 ;  /* 0x0000000407067825 */ /* 0x000fe200078e0202 */
[----:B------:R0:W-:Y:S03]  /*0b70*/  @!P5 STG.E desc[UR8][R4.64], R21 ;  /* 0x000000150400d986 */ /* 0x0001e6000c101908 */
[----:B------:R-:W-:Y:S01]  /*0b80*/  IMAD R15, R26, 0x3000, R15 ;  /* 0x000030001a0f7824 */ /* 0x000fe200078e020f */
[----:B--2---:R1:W-:Y:S01]  /*0b90*/  @!P1 STG.E desc[UR8][R6.64], R11 ;  /* 0x0000000b06009986 */ /* 0x0043e2000c101908 */
[----:B------:R-:W-:Y:S01]  /*0ba0*/  IMAD R29, R10, 0x3000, R29 ;  /* 0x000030000a1d7824 */ /* 0x000fe200078e021d */
[----:B------:R-:W-:Y:S01]  /*0bb0*/  PLOP3.LUT P1, PT, PT, PT, UP0, 0x80, 0x0 ;  /* 0x000000000000781c */ /* 0x000fe20003f2f008 */
[----:B------:R-:W-:Y:S01]  /*0bc0*/  IMAD R25, R25, 0x3000, R16 ;  /* 0x0000300019197824 */ /* 0x000fe200078e0210 */
[----:B------:R-:W-:Y:S01]  /*0bd0*/  PLOP3.LUT P5, PT, PT, PT, UP0, 0x40, 0x0 ;  /* 0x000000000000781c */ /* 0x000fe20003fae808 */
[----:B------:R-:W-:-:S02]  /*0be0*/  IMAD R27, R27, 0x3000, R22 ;  /* 0x000030001b1b7824 */ /* 0x000fc400078e0216 */
[C---:B------:R-:W-:Y:S02]  /*0bf0*/  IMAD R15, R0.reuse, 0x3, R15 ;  /* 0x00000003000f7824 */ /* 0x040fe400078e020f */
[C---:B------:R-:W-:Y:S02]  /*0c00*/  IMAD R23, R0.reuse, 0x3, R23 ;  /* 0x0000000300177824 */ /* 0x040fe400078e0217 */
[C---:B------:R-:W-:Y:S02]  /*0c10*/  IMAD R29, R0.reuse, 0x3, R29 ;  /* 0x00000003001d7824 */ /* 0x040fe400078e021d */
[C---:B------:R-:W-:Y:S02]  /*0c20*/  IMAD R25, R0.reuse, 0x3, R25 ;  /* 0x0000000300197824 */ /* 0x040fe400078e0219 */
[----:B------:R-:W-:Y:S02]  /*0c30*/  IMAD R27, R0, 0x3, R27 ;  /* 0x00000003001b7824 */ /* 0x000fe400078e021b */
[----:B------:R-:W-:-:S04]  /*0c40*/  IMAD.WIDE R16, R15, 0x4, R2 ;  /* 0x000000040f107825 */ /* 0x000fc800078e0202 */
[--C-:B------:R-:W-:Y:S01]  /*0c50*/  IMAD.WIDE R22, R23, 0x4, R2.reuse ;  /* 0x0000000417167825 */ /* 0x100fe200078e0202 */
[----:B---3--:R2:W-:Y:S03]  /*0c60*/  @!P0 STG.E desc[UR8][R16.64], R9 ;  /* 0x0000000910008986 */ /* 0x0085e6000c101908 */
[--C-:B0-----:R-:W-:Y:S01]  /*0c70*/  IMAD.WIDE R4, R29, 0x4, R2.reuse ;  /* 0x000000041d047825 */ /* 0x101fe200078e0202 */
[----:B----4-:R2:W-:Y:S03]  /*0c80*/  @!P4 STG.E desc[UR8][R22.64], R8 ;  /* 0x000000081600c986 */ /* 0x0105e6000c101908 */
[--C-:B-1----:R-:W-:Y:S01]  /*0c90*/  IMAD.WIDE R6, R25, 0x4, R2.reuse ;  /* 0x0000000419067825 */ /* 0x102fe200078e0202 */
[----:B------:R2:W-:Y:S03]  /*0ca0*/  @!P3 STG.E desc[UR8][R4.64], R20 ;  /* 0x000000140400b986 */ /* 0x0005e6000c101908 */
[----:B------:R-:W-:Y:S01]  /*0cb0*/  IMAD.WIDE R10, R27, 0x4, R2 ;  /* 0x000000041b0a7825 */ /* 0x000fe200078e0202 */
[----:B------:R2:W-:Y:S04]  /*0cc0*/  @!P2 STG.E desc[UR8][R6.64], R18 ;  /* 0x000000120600a986 */ /* 0x0005e8000c101908 */
[----:B------:R2:W-:Y:S01]  /*0cd0*/  @!P1 STG.E desc[UR8][R10.64], R14 ;  /* 0x0000000e0a009986 */ /* 0x0005e2000c101908 */
[----:B------:R-:W-:Y:S05]  /*0ce0*/  @!P5 EXIT ;  /* 0x000000000000d94d */ /* 0x000fea0003800000 */
[----:B------:R-:W0:Y:S01]  /*0cf0*/  LDS R13, [R13+0x600] ;  /* 0x000600000d0d7984 */ /* 0x000e220000000800 */
[----:B------:R-:W-:-:S05]  /*0d00*/  LOP3.LUT R12, R12, 0xe, RZ, 0xfc, !PT ;  /* 0x0000000e0c0c7812 */ /* 0x000fca00078efcff */
[----:B--2---:R-:W-:-:S05]  /*0d10*/  IMAD.HI R4, R12, 0x55555556, RZ ;  /* 0x555555560c047827 */ /* 0x004fca00078e02ff */
[----:B------:R-:W-:-:S05]  /*0d20*/  LEA.HI R5, R4, R4, RZ, 0x1 ;  /* 0x0000000404057211 */ /* 0x000fca00078f08ff */
[----:B------:R-:W-:-:S04]  /*0d30*/  IMAD R12, R5, -0x3, R12 ;  /* 0xfffffffd050c7824 */ /* 0x000fc800078e020c */
[----:B------:R-:W-:-:S04]  /*0d40*/  IMAD R5, R5, 0x3000, R12 ;  /* 0x0000300005057824 */ /* 0x000fc800078e020c */
[----:B------:R-:W-:-:S04]  /*0d50*/  IMAD R5, R0, 0x3, R5 ;  /* 0x0000000300057824 */ /* 0x000fc800078e0205 */
[----:B------:R-:W-:-:S05]  /*0d60*/  IMAD.WIDE R2, R5, 0x4, R2 ;  /* 0x0000000405027825 */ /* 0x000fca00078e0202 */
[----:B0-----:R-:W-:Y:S01]  /*0d70*/  STG.E desc[UR8][R2.64], R13 ;  /* 0x0000000d02007986 */ /* 0x001fe2000c101908 */
[----:B------:R-:W-:Y:S05]  /*0d80*/  EXIT ;  /* 0x000000000000794d */ /* 0x000fea0003800000 */
.L_x_0:
[----:B------:R-:W-:-:S00]  /*0d90*/  BRA `(.L_x_0) ;  /* 0xfffffffc00fc7947 */ /* 0x000fc0000383ffff */
[----:B------:R-:W-:-:S00]  /*0da0*/  NOP ;  /* 0x0000000000007918 */ /* 0x000fc00000000000 */
        /* <DEDUP_REMOVED lines=13> */
.L_x_1:


//--------------------- .nv.shared.triton_poi_fused_div_sub_0 --------------------------
	.section	.nv.shared.triton_poi_fused_div_sub_0,"aw",@nobits
	.sectionflags	@""
	.align	16
	.zero		1024


//--------------------- .nv.constant0.triton_poi_fused_div_sub_0 --------------------------
	.section	.nv.constant0.triton_poi_fused_div_sub_0,"a",@progbits
	.sectionflags	@""
	.align	4
.nv.constant0.triton_poi_fused_div_sub_0:
	.zero		568
